//
// Generated by NVIDIA NVVM Compiler
//
// Compiler Build ID: CL-36424714
// Cuda compilation tools, release 13.0, V13.0.88
// Based on NVVM 20.0.0
//

.version 9.0
.target sm_100
.address_size 64

	// .globl	_Z9GPUmatmuliPdS_S_

.visible .entry _Z9GPUmatmuliPdS_S_(
	.param .u32 _Z9GPUmatmuliPdS_S__param_0,
	.param .u64 .ptr .align 1 _Z9GPUmatmuliPdS_S__param_1,
	.param .u64 .ptr .align 1 _Z9GPUmatmuliPdS_S__param_2,
	.param .u64 .ptr .align 1 _Z9GPUmatmuliPdS_S__param_3
)
{
	.reg .pred 	%p<13>;
	.reg .b32 	%r<81>;
	.reg .b64 	%rd<57>;
	.reg .b64 	%fd<55>;

	ld.param.u32 	%r47, [_Z9GPUmatmuliPdS_S__param_0];
	ld.param.u64 	%rd6, [_Z9GPUmatmuliPdS_S__param_1];
	ld.param.u64 	%rd7, [_Z9GPUmatmuliPdS_S__param_2];
	ld.param.u64 	%rd5, [_Z9GPUmatmuliPdS_S__param_3];
	cvta.to.global.u64 	%rd1, %rd7;
	cvta.to.global.u64 	%rd2, %rd6;
	mov.u32 	%r66, %tid.x;
	mov.u32 	%r2, %tid.y;
	setp.ge.s32 	%p1, %r66, %r47;
	@%p1 bra 	$L__BB0_17;
	add.s32 	%r3, %r47, -1;
	and.b32  	%r4, %r47, 7;
	and.b32  	%r5, %r47, -8;
	neg.s32 	%r6, %r5;
	shl.b32 	%r7, %r47, 3;
	mul.lo.s32 	%r8, %r47, 5;
	mov.u32 	%r9, %ntid.y;
	cvta.to.global.u64 	%rd3, %rd5;
$L__BB0_2:
	setp.ge.u32 	%p2, %r2, %r47;
	@%p2 bra 	$L__BB0_16;
	mul.lo.s32 	%r11, %r66, %r47;
	cvt.u64.u32 	%rd46, %r11;
	mov.u32 	%r67, %r2;
$L__BB0_4:
	setp.lt.u32 	%p3, %r3, 7;
	add.s32 	%r49, %r67, %r11;
	mul.wide.u32 	%rd8, %r49, 8;
	add.s64 	%rd4, %rd3, %rd8;
	ld.global.f64 	%fd52, [%rd4];
	mov.b32 	%r79, 0;
	@%p3 bra 	$L__BB0_7;
	add.s32 	%r76, %r47, %r67;
	shl.b32 	%r50, %r47, 1;
	add.s32 	%r75, %r50, %r67;
	mad.lo.s32 	%r74, %r47, 3, %r67;
	shl.b32 	%r51, %r47, 2;
	add.s32 	%r73, %r51, %r67;
	add.s32 	%r72, %r8, %r67;
	mad.lo.s32 	%r71, %r47, 6, %r67;
	mad.lo.s32 	%r70, %r47, 7, %r67;
	mov.u32 	%r68, %r11;
	mov.u32 	%r69, %r67;
	mov.u32 	%r77, %r6;
$L__BB0_6:
	.pragma "nounroll";
	mul.wide.u32 	%rd9, %r68, 8;
	add.s64 	%rd10, %rd2, %rd9;
	ld.global.f64 	%fd9, [%rd10];
	mul.wide.u32 	%rd11, %r69, 8;
	add.s64 	%rd12, %rd1, %rd11;
	ld.global.f64 	%fd10, [%rd12];
	fma.rn.f64 	%fd11, %fd9, %fd10, %fd52;
	st.global.f64 	[%rd4], %fd11;
	ld.global.f64 	%fd12, [%rd10+8];
	mul.wide.u32 	%rd13, %r76, 8;
	add.s64 	%rd14, %rd1, %rd13;
	ld.global.f64 	%fd13, [%rd14];
	fma.rn.f64 	%fd14, %fd12, %fd13, %fd11;
	st.global.f64 	[%rd4], %fd14;
	ld.global.f64 	%fd15, [%rd10+16];
	mul.wide.u32 	%rd15, %r75, 8;
	add.s64 	%rd16, %rd1, %rd15;
	ld.global.f64 	%fd16, [%rd16];
	fma.rn.f64 	%fd17, %fd15, %fd16, %fd14;
	st.global.f64 	[%rd4], %fd17;
	ld.global.f64 	%fd18, [%rd10+24];
	mul.wide.u32 	%rd17, %r74, 8;
	add.s64 	%rd18, %rd1, %rd17;
	ld.global.f64 	%fd19, [%rd18];
	fma.rn.f64 	%fd20, %fd18, %fd19, %fd17;
	st.global.f64 	[%rd4], %fd20;
	ld.global.f64 	%fd21, [%rd10+32];
	mul.wide.u32 	%rd19, %r73, 8;
	add.s64 	%rd20, %rd1, %rd19;
	ld.global.f64 	%fd22, [%rd20];
	fma.rn.f64 	%fd23, %fd21, %fd22, %fd20;
	st.global.f64 	[%rd4], %fd23;
	ld.global.f64 	%fd24, [%rd10+40];
	mul.wide.u32 	%rd21, %r72, 8;
	add.s64 	%rd22, %rd1, %rd21;
	ld.global.f64 	%fd25, [%rd22];
	fma.rn.f64 	%fd26, %fd24, %fd25, %fd23;
	st.global.f64 	[%rd4], %fd26;
	ld.global.f64 	%fd27, [%rd10+48];
	mul.wide.u32 	%rd23, %r71, 8;
	add.s64 	%rd24, %rd1, %rd23;
	ld.global.f64 	%fd28, [%rd24];
	fma.rn.f64 	%fd29, %fd27, %fd28, %fd26;
	st.global.f64 	[%rd4], %fd29;
	ld.global.f64 	%fd30, [%rd10+56];
	mul.wide.u32 	%rd25, %r70, 8;
	add.s64 	%rd26, %rd1, %rd25;
	ld.global.f64 	%fd31, [%rd26];
	fma.rn.f64 	%fd52, %fd30, %fd31, %fd29;
	st.global.f64 	[%rd4], %fd52;
	add.s32 	%r77, %r77, 8;
	add.s32 	%r76, %r76, %r7;
	add.s32 	%r75, %r75, %r7;
	add.s32 	%r74, %r74, %r7;
	add.s32 	%r73, %r73, %r7;
	add.s32 	%r72, %r72, %r7;
	add.s32 	%r71, %r71, %r7;
	add.s32 	%r70, %r70, %r7;
	add.s32 	%r69, %r69, %r7;
	add.s32 	%r68, %r68, 8;
	setp.ne.s32 	%p4, %r77, 0;
	mov.u32 	%r79, %r5;
	@%p4 bra 	$L__BB0_6;
$L__BB0_7:
	setp.eq.s32 	%p5, %r4, 0;
	@%p5 bra 	$L__BB0_15;
	add.s32 	%r52, %r4, -1;
	setp.lt.u32 	%p6, %r52, 3;
	@%p6 bra 	$L__BB0_10;
	add.s32 	%r53, %r79, %r11;
	mul.wide.u32 	%rd27, %r53, 8;
	add.s64 	%rd28, %rd2, %rd27;
	ld.global.f64 	%fd32, [%rd28];
	mad.lo.s32 	%r54, %r79, %r47, %r67;
	mul.wide.u32 	%rd29, %r54, 8;
	add.s64 	%rd30, %rd1, %rd29;
	ld.global.f64 	%fd33, [%rd30];
	fma.rn.f64 	%fd34, %fd32, %fd33, %fd52;
	st.global.f64 	[%rd4], %fd34;
	cvt.u64.u32 	%rd32, %r79;
	add.s64 	%rd33, %rd32, %rd46;
	shl.b64 	%rd34, %rd33, 3;
	add.s64 	%rd35, %rd2, %rd34;
	ld.global.f64 	%fd35, [%rd35+8];
	add.s32 	%r55, %r54, %r47;
	mul.wide.u32 	%rd36, %r55, 8;
	add.s64 	%rd37, %rd1, %rd36;
	ld.global.f64 	%fd36, [%rd37];
	fma.rn.f64 	%fd37, %fd35, %fd36, %fd34;
	st.global.f64 	[%rd4], %fd37;
	ld.global.f64 	%fd38, [%rd35+16];
	add.s32 	%r56, %r55, %r47;
	mul.wide.u32 	%rd38, %r56, 8;
	add.s64 	%rd39, %rd1, %rd38;
	ld.global.f64 	%fd39, [%rd39];
	fma.rn.f64 	%fd40, %fd38, %fd39, %fd37;
	st.global.f64 	[%rd4], %fd40;
	ld.global.f64 	%fd41, [%rd35+24];
	add.s32 	%r57, %r56, %r47;
	mul.wide.u32 	%rd40, %r57, 8;
	add.s64 	%rd41, %rd1, %rd40;
	ld.global.f64 	%fd42, [%rd41];
	fma.rn.f64 	%fd52, %fd41, %fd42, %fd40;
	st.global.f64 	[%rd4], %fd52;
	add.s32 	%r79, %r79, 4;
$L__BB0_10:
	and.b32  	%r58, %r47, 3;
	setp.eq.s32 	%p7, %r58, 0;
	@%p7 bra 	$L__BB0_15;
	setp.eq.s32 	%p8, %r58, 1;
	@%p8 bra 	$L__BB0_13;
	add.s32 	%r59, %r79, %r11;
	mul.wide.u32 	%rd42, %r59, 8;
	add.s64 	%rd43, %rd2, %rd42;
	ld.global.f64 	%fd43, [%rd43];
	mad.lo.s32 	%r60, %r79, %r47, %r67;
	mul.wide.u32 	%rd44, %r60, 8;
	add.s64 	%rd45, %rd1, %rd44;
	ld.global.f64 	%fd44, [%rd45];
	fma.rn.f64 	%fd45, %fd43, %fd44, %fd52;
	st.global.f64 	[%rd4], %fd45;
	cvt.u64.u32 	%rd47, %r79;
	add.s64 	%rd48, %rd47, %rd46;
	shl.b64 	%rd49, %rd48, 3;
	add.s64 	%rd50, %rd2, %rd49;
	ld.global.f64 	%fd46, [%rd50+8];
	add.s32 	%r61, %r60, %r47;
	mul.wide.u32 	%rd51, %r61, 8;
	add.s64 	%rd52, %rd1, %rd51;
	ld.global.f64 	%fd47, [%rd52];
	fma.rn.f64 	%fd52, %fd46, %fd47, %fd45;
	st.global.f64 	[%rd4], %fd52;
	add.s32 	%r79, %r79, 2;
$L__BB0_13:
	and.b32  	%r62, %r47, 1;
	setp.eq.b32 	%p9, %r62, 1;
	not.pred 	%p10, %p9;
	@%p10 bra 	$L__BB0_15;
	add.s32 	%r63, %r79, %r11;
	mul.wide.u32 	%rd53, %r63, 8;
	add.s64 	%rd54, %rd2, %rd53;
	ld.global.f64 	%fd48, [%rd54];
	mad.lo.s32 	%r64, %r79, %r47, %r67;
	mul.wide.u32 	%rd55, %r64, 8;
	add.s64 	%rd56, %rd1, %rd55;
	ld.global.f64 	%fd49, [%rd56];
	fma.rn.f64 	%fd50, %fd48, %fd49, %fd52;
	st.global.f64 	[%rd4], %fd50;
$L__BB0_15:
	add.s32 	%r67, %r67, %r9;
	setp.lt.s32 	%p11, %r67, %r47;
	@%p11 bra 	$L__BB0_4;
$L__BB0_16:
	mov.u32 	%r65, %ntid.x;
	add.s32 	%r66, %r66, %r65;
	setp.lt.s32 	%p12, %r66, %r47;
	@%p12 bra 	$L__BB0_2;
$L__BB0_17:
	ret;

}


// ===== COMPILED SASS (sm_100) =====

	.target	sm_100

	.elftype	@"ET_EXEC"


//--------------------- .note.nv.tkinfo           --------------------------
	.section	.note.nv.tkinfo,"",@"SHT_NOTE"
	.sectionflags	@"SHF_NOTE_NV_TKINFO"
	.tkinfo
        /*0018*/ 	.word	0x00000002
        /*0030*/ 	.string	""
        /*0030*/ 	.string	"ptxas"
        /*0030*/ 	.string	"Cuda compilation tools, release 13.0, V13.0.88"
        /*0030*/ 	.string	"Build cuda_13.0.r13.0/compiler.36424714_0"
        /*0030*/ 	.string	"-arch sm_100 -m 64 "



//--------------------- .note.nv.cuinfo           --------------------------
	.section	.note.nv.cuinfo,"",@"SHT_NOTE"
	.sectionflags	@"SHF_NOTE_NV_CUINFO"
        /*0018*/ 	.short	0x0002
        /*001a*/ 	.short	0x0064
        /*001c*/ 	.short	0x0082
	.zero		2


//--------------------- .nv.info                  --------------------------
	.section	.nv.info,"",@"SHT_CUDA_INFO"
	.align	4


	//----- nvinfo : EIATTR_REGCOUNT
	.align		4
        /*0000*/ 	.byte	0x04, 0x2f
        /*0002*/ 	.short	(.L_1 - .L_0)
	.align		4
.L_0:
        /*0004*/ 	.word	index@(_Z9GPUmatmuliPdS_S_)
        /*0008*/ 	.word	0x00000020


	//----- nvinfo : EIATTR_FRAME_SIZE
	.align		4
.L_1:
        /*000c*/ 	.byte	0x04, 0x11
        /*000e*/ 	.short	(.L_3 - .L_2)
	.align		4
.L_2:
        /*0010*/ 	.word	index@(_Z9GPUmatmuliPdS_S_)
        /*0014*/ 	.word	0x00000000


	//----- nvinfo : EIATTR_MIN_STACK_SIZE
	.align		4
.L_3:
        /*0018*/ 	.byte	0x04, 0x12
        /*001a*/ 	.short	(.L_5 - .L_4)
	.align		4
.L_4:
        /*001c*/ 	.word	index@(_Z9GPUmatmuliPdS_S_)
        /*0020*/ 	.word	0x00000000
.L_5:


//--------------------- .nv.compat                --------------------------
	.section	.nv.compat,"",@"SHT_CUDA_COMPAT_INFO"
	.align	4
        /*0000*/ 	.byte	0x02, 0x09, 0x00, 0x00, 0x02, 0x02, 0x01, 0x00, 0x02, 0x05, 0x05, 0x00, 0x03, 0x07, 0x01, 0x01
        /*0010*/ 	.byte	0x02, 0x03, 0x00, 0x00, 0x02, 0x06, 0x01, 0x00, 0x04, 0x0b, 0x08, 0x00, 0x01, 0x00, 0x00, 0x00
        /*0020*/ 	.byte	0x00, 0x00, 0x00, 0x00


//--------------------- .nv.info._Z9GPUmatmuliPdS_S_ --------------------------
	.section	.nv.info._Z9GPUmatmuliPdS_S_,"",@"SHT_CUDA_INFO"
	.sectionflags	@""
	.align	4


	//----- nvinfo : EIATTR_CUDA_API_VERSION
	.align		4
        /*0000*/ 	.byte	0x04, 0x37
        /*0002*/ 	.short	(.L_7 - .L_6)
.L_6:
        /*0004*/ 	.word	0x00000082


	//----- nvinfo : EIATTR_KPARAM_INFO
	.align		4
.L_7:
        /*0008*/ 	.byte	0x04, 0x17
        /*000a*/ 	.short	(.L_9 - .L_8)
.L_8:
        /*000c*/ 	.word	0x00000000
        /*0010*/ 	.short	0x0003
        /*0012*/ 	.short	0x0018
        /*0014*/ 	.byte	0x00, 0xf5, 0x21, 0x00


	//----- nvinfo : EIATTR_KPARAM_INFO
	.align		4
.L_9:
        /*0018*/ 	.byte	0x04, 0x17
        /*001a*/ 	.short	(.L_11 - .L_10)
.L_10:
        /*001c*/ 	.word	0x00000000
        /*0020*/ 	.short	0x0002
        /*0022*/ 	.short	0x0010
        /*0024*/ 	.byte	0x00, 0xf5, 0x21, 0x00


	//----- nvinfo : EIATTR_KPARAM_INFO
	.align		4
.L_11:
        /*0028*/ 	.byte	0x04, 0x17
        /*002a*/ 	.short	(.L_13 - .L_12)
.L_12:
        /*002c*/ 	.word	0x00000000
        /*0030*/ 	.short	0x0001
        /*0032*/ 	.short	0x0008
        /*0034*/ 	.byte	0x00, 0xf5, 0x21, 0x00


	//----- nvinfo : EIATTR_KPARAM_INFO
	.align		4
.L_13:
        /*0038*/ 	.byte	0x04, 0x17
        /*003a*/ 	.short	(.L_15 - .L_14)
.L_14:
        /*003c*/ 	.word	0x00000000
        /*0040*/ 	.short	0x0000
        /*0042*/ 	.short	0x0000
        /*0044*/ 	.byte	0x00, 0xf0, 0x11, 0x00


	//----- nvinfo : EIATTR_SPARSE_MMA_MASK
	.align		4
.L_15:
        /*0048*/ 	.byte	0x03, 0x50
        /*004a*/ 	.short	0x0000


	//----- nvinfo : EIATTR_MAXREG_COUNT
	.align		4
        /*004c*/ 	.byte	0x03, 0x1b
        /*004e*/ 	.short	0x00ff


	//----- nvinfo : EIATTR_MERCURY_ISA_VERSION
	.align		4
        /*0050*/ 	.byte	0x03, 0x5f
        /*0052*/ 	.short	0x0101


	//----- nvinfo : EIATTR_VRC_CTA_INIT_COUNT
	.align		4
        /*0054*/ 	.byte	0x02, 0x4a
	.zero		1
	.zero		1


	//----- nvinfo : EIATTR_EXIT_INSTR_OFFSETS
	.align		4
        /*0058*/ 	.byte	0x04, 0x1c
        /*005a*/ 	.short	(.L_17 - .L_16)


	//   ....[0]....
.L_16:
        /*005c*/ 	.word	0x00000040


	//   ....[1]....
        /*0060*/ 	.word	0x00000b60


	//----- nvinfo : EIATTR_CRS_STACK_SIZE
	.align		4
.L_17:
        /*0064*/ 	.byte	0x04, 0x1e
        /*0066*/ 	.short	(.L_19 - .L_18)
.L_18:
        /*0068*/ 	.word	0x00000000


	//----- nvinfo : EIATTR_CBANK_PARAM_SIZE
	.align		4
.L_19:
        /*006c*/ 	.byte	0x03, 0x19
        /*006e*/ 	.short	0x0020


	//----- nvinfo : EIATTR_PARAM_CBANK
	.align		4
        /*0070*/ 	.byte	0x04, 0x0a
        /*0072*/ 	.short	(.L_21 - .L_20)
	.align		4
.L_20:
        /*0074*/ 	.word	index@(.nv.constant0._Z9GPUmatmuliPdS_S_)
        /*0078*/ 	.short	0x0380
        /*007a*/ 	.short	0x0020


	//----- nvinfo : EIATTR_SW_WAR
	.align		4
.L_21:
        /*007c*/ 	.byte	0x04, 0x36
        /*007e*/ 	.short	(.L_23 - .L_22)
.L_22:
        /*0080*/ 	.word	0x00000008
.L_23:


//--------------------- .nv.callgraph             --------------------------
	.section	.nv.callgraph,"",@"SHT_CUDA_CALLGRAPH"
	.align	4
	.sectionentsize	8
	.align		4
        /*0000*/ 	.word	0x00000000
	.align		4
        /*0004*/ 	.word	0xffffffff
	.align		4
        /*0008*/ 	.word	0x00000000
	.align		4
        /*000c*/ 	.word	0xfffffffe
	.align		4
        /*0010*/ 	.word	0x00000000
	.align		4
        /*0014*/ 	.word	0xfffffffd
	.align		4
        /*0018*/ 	.word	0x00000000
	.align		4
        /*001c*/ 	.word	0xfffffffc


//--------------------- .text._Z9GPUmatmuliPdS_S_ --------------------------
	.section	.text._Z9GPUmatmuliPdS_S_,"ax",@progbits
	.align	128
        .global         _Z9GPUmatmuliPdS_S_
        .type           _Z9GPUmatmuliPdS_S_,@function
        .size           _Z9GPUmatmuliPdS_S_,(.L_x_10 - _Z9GPUmatmuliPdS_S_)
        .other          _Z9GPUmatmuliPdS_S_,@"STO_CUDA_ENTRY STV_DEFAULT"
_Z9GPUmatmuliPdS_S_:
.text._Z9GPUmatmuliPdS_S_:
[----:B------:R-:W-:Y:S01]  /*0000*/  LDC R1, c[0x0][0x37c] ;  /* 0x0000df00ff017b82 */ /* 0x000fe20000000800 */
[----:B------:R-:W0:Y:S01]  /*0010*/  S2R R0, SR_TID.X ;  /* 0x0000000000007919 */ /* 0x000e220000002100 */
[----:B------:R-:W0:Y:S02]  /*0020*/  LDCU UR4, c[0x0][0x380] ;  /* 0x00007000ff0477ac */ /* 0x000e240008000800 */
[----:B0-----:R-:W-:-:S13]  /*0030*/  ISETP.GE.AND P0, PT, R0, UR4, PT ;  /* 0x0000000400007c0c */ /* 0x001fda000bf06270 */
[----:B------:R-:W-:Y:S05]  /*0040*/  @P0 EXIT ;  /* 0x000000000000094d */ /* 0x000fea0003800000 */
[----:B------:R-:W-:Y:S02]  /*0050*/  ULOP3.LUT UR6, UR4, 0xfffffff8, URZ, 0xc0, !UPT ;  /* 0xfffffff804067892 */ /* 0x000fe4000f8ec0ff */
[----:B------:R-:W-:Y:S01]  /*0060*/  UIADD3 UR5, UPT, UPT, UR4, -0x1, URZ ;  /* 0xffffffff04057890 */ /* 0x000fe2000fffe0ff */
[----:B------:R-:W0:Y:S01]  /*0070*/  LDCU UR9, c[0x0][0x364] ;  /* 0x00006c80ff0977ac */ /* 0x000e220008000800 */
[----:B------:R-:W1:Y:S01]  /*0080*/  LDCU.64 UR10, c[0x0][0x358] ;  /* 0x00006b00ff0a77ac */ /* 0x000e620008000a00 */
[----:B------:R-:W-:Y:S02]  /*0090*/  ULOP3.LUT UR4, UR4, 0x7, URZ, 0xc0, !UPT ;  /* 0x0000000704047892 */ /* 0x000fe4000f8ec0ff */
[----:B------:R-:W-:-:S12]  /*00a0*/  UIADD3 UR12, UPT, UPT, -UR6, URZ, URZ ;  /* 0x000000ff060c7290 */ /* 0x000fd8000fffe1ff */
.L_x_8:
[----:B--2---:R-:W2:Y:S01]  /*00b0*/  S2R R3, SR_TID.Y ;  /* 0x0000000000037919 */ /* 0x004ea20000002200 */
[----:B---3--:R-:W3:Y:S01]  /*00c0*/  LDCU UR7, c[0x0][0x380] ;  /* 0x00007000ff0777ac */ /* 0x008ee20008000800 */
[----:B------:R-:W-:Y:S01]  /*00d0*/  BSSY.RECONVERGENT B0, `(.L_x_0) ;  /* 0x00000a4000007945 */ /* 0x000fe20003800200 */
[----:B---3--:R-:W-:-:S04]  /*00e0*/  MOV R5, UR7 ;  /* 0x0000000700057c02 */ /* 0x008fc80008000f00 */
[----:B--2---:R-:W-:-:S13]  /*00f0*/  ISETP.GE.U32.AND P0, PT, R3, R5, PT ;  /* 0x000000050300720c */ /* 0x004fda0003f06070 */
[----:B----45:R-:W-:Y:S05]  /*0100*/  @P0 BRA `(.L_x_1) ;  /* 0x0000000800800947 */ /* 0x030fea0003800000 */
[----:B------:R-:W-:-:S07]  /*0110*/  IMAD R2, R0, R5, RZ ;  /* 0x0000000500027224 */ /* 0x000fce00078e02ff */
.L_x_7:
[----:B--234-:R-:W2:Y:S01]  /*0120*/  LDC.64 R10, c[0x0][0x398] ;  /* 0x0000e600ff0a7b82 */ /* 0x01cea20000000a00 */
[----:B------:R-:W-:-:S05]  /*0130*/  IADD3 R5, PT, PT, R2, R3, RZ ;  /* 0x0000000302057210 */ /* 0x000fca0007ffe0ff */
[----:B--2---:R-:W-:-:S05]  /*0140*/  IMAD.WIDE.U32 R10, R5, 0x8, R10 ;  /* 0x00000008050a7825 */ /* 0x004fca00078e000a */
[----:B-1---5:R1:W5:Y:S01]  /*0150*/  LDG.E.64 R18, desc[UR10][R10.64] ;  /* 0x0000000a0a127981 */ /* 0x022362000c1e1b00 */
[----:B------:R-:W-:Y:S01]  /*0160*/  UISETP.GE.U32.AND UP0, UPT, UR5, 0x7, UPT ;  /* 0x000000070500788c */ /* 0x000fe2000bf06070 */
[----:B------:R-:W-:-:S08]  /*0170*/  HFMA2 R5, -RZ, RZ, 0, 0 ;  /* 0x00000000ff057431 */ /* 0x000fd000000001ff */
[----:B-1----:R-:W-:Y:S05]  /*0180*/  BRA.U !UP0, `(.L_x_2) ;  /* 0x00000005080c7547 */ /* 0x002fea000b800000 */
[----:B------:R-:W1:Y:S01]  /*0190*/  LDC R6, c[0x0][0x380] ;  /* 0x0000e000ff067b82 */ /* 0x000e620000000800 */
[----:B------:R-:W-:Y:S01]  /*01a0*/  IMAD.MOV.U32 R8, RZ, RZ, R2 ;  /* 0x000000ffff087224 */ /* 0x000fe200078e0002 */
[-C--:B------:R-:W-:Y:S02]  /*01b0*/  MOV R7, R3.reuse ;  /* 0x0000000300077202 */ /* 0x080fe40000000f00 */
[----:B------:R-:W-:Y:S01]  /*01c0*/  MOV R4, UR12 ;  /* 0x0000000c00047c02 */ /* 0x000fe20008000f00 */
[----:B-1----:R-:W-:Y:S01]  /*01d0*/  IMAD.IADD R5, R3, 0x1, R6 ;  /* 0x0000000103057824 */ /* 0x002fe200078e0206 */
[CC--:B------:R-:W-:Y:S01]  /*01e0*/  LEA R9, R6.reuse, R3.reuse, 0x1 ;  /* 0x0000000306097211 */ /* 0x0c0fe200078e08ff */
[C-C-:B------:R-:W-:Y:S01]  /*01f0*/  IMAD R23, R6.reuse, 0x3, R3.reuse ;  /* 0x0000000306177824 */ /* 0x140fe200078e0203 */
[C---:B------:R-:W-:Y:S01]  /*0200*/  LEA R25, R6.reuse, R3, 0x2 ;  /* 0x0000000306197211 */ /* 0x040fe200078e10ff */
[C-C-:B------:R-:W-:Y:S02]  /*0210*/  IMAD R27, R6.reuse, 0x5, R3.reuse ;  /* 0x00000005061b7824 */ /* 0x140fe400078e0203 */
[----:B------:R-:W-:-:S02]  /*0220*/  IMAD R29, R6, 0x6, R3 ;  /* 0x00000006061d7824 */ /* 0x000fc400078e0203 */
[----:B------:R-:W-:-:S07]  /*0230*/  IMAD R22, R6, 0x7, R3 ;  /* 0x0000000706167824 */ /* 0x000fce00078e0203 */
.L_x_3:
[----:B-1----:R-:W1:Y:S08]  /*0240*/  LDC.64 R12, c[0x0][0x390] ;  /* 0x0000e400ff0c7b82 */ /* 0x002e700000000a00 */
[----:B------:R-:W2:Y:S01]  /*0250*/  LDC.64 R14, c[0x0][0x388] ;  /* 0x0000e200ff0e7b82 */ /* 0x000ea20000000a00 */
[----:B-1----:R-:W-:-:S06]  /*0260*/  IMAD.WIDE.U32 R20, R7, 0x8, R12 ;  /* 0x0000000807147825 */ /* 0x002fcc00078e000c */
[----:B------:R-:W3:Y:S01]  /*0270*/  LDG.E.64 R20, desc[UR10][R20.64] ;  /* 0x0000000a14147981 */ /* 0x000ee2000c1e1b00 */
[----:B--2---:R-:W-:-:S05]  /*0280*/  IMAD.WIDE.U32 R14, R8, 0x8, R14 ;  /* 0x00000008080e7825 */ /* 0x004fca00078e000e */
[----:B------:R-:W3:Y:S02]  /*0290*/  LDG.E.64 R16, desc[UR10][R14.64] ;  /* 0x0000000a0e107981 */ /* 0x000ee4000c1e1b00 */
[----:B---3-5:R-:W-:Y:S01]  /*02a0*/  DFMA R20, R16, R20, R18 ;  /* 0x000000141014722b */ /* 0x028fe20000000012 */
[----:B------:R-:W-:-:S06]  /*02b0*/  IMAD.WIDE.U32 R18, R5, 0x8, R12 ;  /* 0x0000000805127825 */ /* 0x000fcc00078e000c */
[----:B------:R1:W-:Y:S04]  /*02c0*/  STG.E.64 desc[UR10][R10.64], R20 ;  /* 0x000000140a007986 */ /* 0x0003e8000c101b0a */
[----:B------:R-:W2:Y:S04]  /*02d0*/  LDG.E.64 R18, desc[UR10][R18.64] ;  /* 0x0000000a12127981 */ /* 0x000ea8000c1e1b00 */
[----:B------:R-:W2:Y:S02]  /*02e0*/  LDG.E.64 R16, desc[UR10][R14.64+0x8] ;  /* 0x0000080a0e107981 */ /* 0x000ea4000c1e1b00 */
[----:B--2---:R-:W-:Y:S01]  /*02f0*/  DFMA R18, R16, R18, R20 ;  /* 0x000000121012722b */ /* 0x004fe20000000014 */
[----:B------:R-:W-:-:S06]  /*0300*/  IMAD.WIDE.U32 R16, R9, 0x8, R12 ;  /* 0x0000000809107825 */ /* 0x000fcc00078e000c */
[----:B------:R2:W-:Y:S04]  /*0310*/  STG.E.64 desc[UR10][R10.64], R18 ;  /* 0x000000120a007986 */ /* 0x0005e8000c101b0a */
[----:B-1----:R-:W3:Y:S04]  /*0320*/  LDG.E.64 R20, desc[UR10][R16.64] ;  /* 0x0000000a10147981 */ /* 0x002ee8000c1e1b00 */
[----:B------:R-:W3:Y:S02]  /*0330*/  LDG.E.64 R16, desc[UR10][R14.64+0x10] ;  /* 0x0000100a0e107981 */ /* 0x000ee4000c1e1b00 */
[----:B---3--:R-:W-:Y:S01]  /*0340*/  DFMA R20, R16, R20, R18 ;  /* 0x000000141014722b */ /* 0x008fe20000000012 */
[----:B--2---:R-:W-:-:S06]  /*0350*/  IMAD.WIDE.U32 R18, R23, 0x8, R12 ;  /* 0x0000000817127825 */ /* 0x004fcc00078e000c */
[----:B------:R1:W-:Y:S04]  /*0360*/  STG.E.64 desc[UR10][R10.64], R20 ;  /* 0x000000140a007986 */ /* 0x0003e8000c101b0a */
[----:B------:R-:W2:Y:S04]  /*0370*/  LDG.E.64 R18, desc[UR10][R18.64] ;  /* 0x0000000a12127981 */ /* 0x000ea8000c1e1b00 */
[----:B------:R-:W2:Y:S02]  /*0380*/  LDG.E.64 R16, desc[UR10][R14.64+0x18] ;  /* 0x0000180a0e107981 */ /* 0x000ea4000c1e1b00 */
[----:B--2---:R-:W-:Y:S01]  /*0390*/  DFMA R18, R16, R18, R20 ;  /* 0x000000121012722b */ /* 0x004fe20000000014 */
[----:B-1----:R-:W-:-:S06]  /*03a0*/  IMAD.WIDE.U32 R20, R25, 0x8, R12 ;  /* 0x0000000819147825 */ /* 0x002fcc00078e000c */
[----:B------:R1:W-:Y:S04]  /*03b0*/  STG.E.64 desc[UR10][R10.64], R18 ;  /* 0x000000120a007986 */ /* 0x0003e8000c101b0a */
[----:B------:R-:W2:Y:S04]  /*03c0*/  LDG.E.64 R20, desc[UR10][R20.64] ;  /* 0x0000000a14147981 */ /* 0x000ea8000c1e1b00 */
[----:B------:R-:W2:Y:S02]  /*03d0*/  LDG.E.64 R16, desc[UR10][R14.64+0x20] ;  /* 0x0000200a0e107981 */ /* 0x000ea4000c1e1b00 */
[----:B--2---:R-:W-:Y:S01]  /*03e0*/  DFMA R20, R16, R20, R18 ;  /* 0x000000141014722b */ /* 0x004fe20000000012 */
[----:B------:R-:W-:-:S06]  /*03f0*/  IMAD.WIDE.U32 R16, R27, 0x8, R12 ;  /* 0x000000081b107825 */ /* 0x000fcc00078e000c */
[----:B------:R2:W-:Y:S04]  /*0400*/  STG.E.64 desc[UR10][R10.64], R20 ;  /* 0x000000140a007986 */ /* 0x0005e8000c101b0a */
[----:B------:R-:W3:Y:S04]  /*0410*/  LDG.E.64 R16, desc[UR10][R16.64] ;  /* 0x0000000a10107981 */ /* 0x000ee8000c1e1b00 */
[----:B-1----:R-:W3:Y:S02]  /*0420*/  LDG.E.64 R18, desc[UR10][R14.64+0x28] ;  /* 0x0000280a0e127981 */ /* 0x002ee4000c1e1b00 */
[----:B---3--:R-:W-:Y:S01]  /*0430*/  DFMA R16, R18, R16, R20 ;  /* 0x000000101210722b */ /* 0x008fe20000000014 */
[----:B------:R-:W-:-:S06]  /*0440*/  IMAD.WIDE.U32 R18, R29, 0x8, R12 ;  /* 0x000000081d127825 */ /* 0x000fcc00078e000c */
[----:B------:R1:W-:Y:S04]  /*0450*/  STG.E.64 desc[UR10][R10.64], R16 ;  /* 0x000000100a007986 */ /* 0x0003e8000c101b0a */
[----:B------:R-:W3:Y:S04]  /*0460*/  LDG.E.64 R18, desc[UR10][R18.64] ;  /* 0x0000000a12127981 */ /* 0x000ee8000c1e1b00 */
[----:B--2---:R-:W3:Y:S01]  /*0470*/  LDG.E.64 R20, desc[UR10][R14.64+0x30] ;  /* 0x0000300a0e147981 */ /* 0x004ee2000c1e1b00 */
[----:B------:R-:W-:Y:S01]  /*0480*/  IMAD.WIDE.U32 R12, R22, 0x8, R12 ;  /* 0x00000008160c7825 */ /* 0x000fe200078e000c */
[----:B---3--:R-:W-:-:S07]  /*0490*/  DFMA R20, R20, R18, R16 ;  /* 0x000000121414722b */ /* 0x008fce0000000010 */
[----:B------:R1:W-:Y:S04]  /*04a0*/  STG.E.64 desc[UR10][R10.64], R20 ;  /* 0x000000140a007986 */ /* 0x0003e8000c101b0a */
[----:B------:R-:W2:Y:S04]  /*04b0*/  LDG.E.64 R18, desc[UR10][R14.64+0x38] ;  /* 0x0000380a0e127981 */ /* 0x000ea8000c1e1b00 */
[----:B------:R-:W2:Y:S01]  /*04c0*/  LDG.E.64 R12, desc[UR10][R12.64] ;  /* 0x0000000a0c0c7981 */ /* 0x000ea2000c1e1b00 */
[----:B------:R-:W-:-:S04]  /*04d0*/  IADD3 R4, PT, PT, R4, 0x8, RZ ;  /* 0x0000000804047810 */ /* 0x000fc80007ffe0ff */
[----:B------:R-:W-:Y:S01]  /*04e0*/  ISETP.NE.AND P0, PT, R4, RZ, PT ;  /* 0x000000ff0400720c */ /* 0x000fe20003f05270 */
[----:B------:R-:W-:Y:S01]  /*04f0*/  VIADD R8, R8, 0x8 ;  /* 0x0000000808087836 */ /* 0x000fe20000000000 */
[C---:B------:R-:W-:Y:S01]  /*0500*/  LEA R5, R6.reuse, R5, 0x3 ;  /* 0x0000000506057211 */ /* 0x040fe200078e18ff */
[C---:B------:R-:W-:Y:S01]  /*0510*/  IMAD R25, R6.reuse, 0x8, R25 ;  /* 0x0000000806197824 */ /* 0x040fe200078e0219 */
[C---:B------:R-:W-:Y:S01]  /*0520*/  LEA R9, R6.reuse, R9, 0x3 ;  /* 0x0000000906097211 */ /* 0x040fe200078e18ff */
[C---:B------:R-:W-:Y:S01]  /*0530*/  IMAD R7, R6.reuse, 0x8, R7 ;  /* 0x0000000806077824 */ /* 0x040fe200078e0207 */
[C---:B------:R-:W-:Y:S02]  /*0540*/  LEA R23, R6.reuse, R23, 0x3 ;  /* 0x0000001706177211 */ /* 0x040fe400078e18ff */
[C---:B------:R-:W-:Y:S02]  /*0550*/  LEA R27, R6.reuse, R27, 0x3 ;  /* 0x0000001b061b7211 */ /* 0x040fe400078e18ff */
[----:B------:R-:W-:-:S02]  /*0560*/  LEA R29, R6, R29, 0x3 ;  /* 0x0000001d061d7211 */ /* 0x000fc400078e18ff */
[----:B------:R-:W-:Y:S01]  /*0570*/  LEA R22, R6, R22, 0x3 ;  /* 0x0000001606167211 */ /* 0x000fe200078e18ff */
[----:B--2---:R-:W-:-:S07]  /*0580*/  DFMA R18, R18, R12, R20 ;  /* 0x0000000c1212722b */ /* 0x004fce0000000014 */
[----:B------:R1:W-:Y:S01]  /*0590*/  STG.E.64 desc[UR10][R10.64], R18 ;  /* 0x000000120a007986 */ /* 0x0003e2000c101b0a */
[----:B------:R-:W-:Y:S05]  /*05a0*/  @P0 BRA `(.L_x_3) ;  /* 0xfffffffc00240947 */ /* 0x000fea000383ffff */
[----:B------:R-:W-:-:S07]  /*05b0*/  MOV R5, UR6 ;  /* 0x0000000600057c02 */ /* 0x000fce0008000f00 */
.L_x_2:
[----:B------:R-:W-:-:S09]  /*05c0*/  UISETP.NE.AND UP0, UPT, UR4, URZ, UPT ;  /* 0x000000ff0400728c */ /* 0x000fd2000bf05270 */
[----:B------:R-:W-:Y:S05]  /*05d0*/  BRA.U !UP0, `(.L_x_4) ;  /* 0x0000000508387547 */ /* 0x000fea000b800000 */
[----:B------:R-:W2:Y:S01]  /*05e0*/  LDCU UR13, c[0x0][0x380] ;  /* 0x00007000ff0d77ac */ /* 0x000ea20008000800 */
[----:B------:R-:W-:-:S04]  /*05f0*/  UIADD3 UR7, UPT, UPT, UR4, -0x1, URZ ;  /* 0xffffffff04077890 */ /* 0x000fc8000fffe0ff */
[----:B------:R-:W-:Y:S02]  /*0600*/  UISETP.GE.U32.AND UP0, UPT, UR7, 0x3, UPT ;  /* 0x000000030700788c */ /* 0x000fe4000bf06070 */
[----:B--2---:R-:W-:-:S07]  /*0610*/  ULOP3.LUT UP1, UR8, UR13, 0x3, URZ, 0xc0, !UPT ;  /* 0x000000030d087892 */ /* 0x004fce000f82c0ff */
[----:B------:R-:W-:Y:S05]  /*0620*/  BRA.U !UP0, `(.L_x_5) ;  /* 0x00000001088c7547 */ /* 0x000fea000b800000 */
[----:B------:R-:W2:Y:S01]  /*0630*/  LDC.64 R6, c[0x0][0x390] ;  /* 0x0000e400ff067b82 */ /* 0x000ea20000000a00 */
[----:B------:R-:W1:Y:S01]  /*0640*/  LDCU UR7, c[0x0][0x380] ;  /* 0x00007000ff0777ac */ /* 0x000e620008000800 */
[----:B------:R-:W-:Y:S01]  /*0650*/  IADD3 R9, PT, PT, R2, R5, RZ ;  /* 0x0000000502097210 */ /* 0x000fe20007ffe0ff */
[----:B------:R-:W3:Y:S05]  /*0660*/  LDCU.64 UR14, c[0x0][0x388] ;  /* 0x00007100ff0e77ac */ /* 0x000eea0008000a00 */
[----:B------:R-:W4:Y:S01]  /*0670*/  LDC.64 R14, c[0x0][0x388] ;  /* 0x0000e200ff0e7b82 */ /* 0x000f220000000a00 */
[----:B-1----:R-:W-:-:S04]  /*0680*/  IMAD R21, R5, UR7, R3 ;  /* 0x0000000705157c24 */ /* 0x002fc8000f8e0203 */
[----:B--2---:R-:W-:-:S06]  /*0690*/  IMAD.WIDE.U32 R16, R21, 0x8, R6 ;  /* 0x0000000815107825 */ /* 0x004fcc00078e0006 */
[----:B------:R-:W2:Y:S01]  /*06a0*/  LDG.E.64 R16, desc[UR10][R16.64] ;  /* 0x0000000a10107981 */ /* 0x000ea2000c1e1b00 */
[----:B----4-:R-:W-:-:S05]  /*06b0*/  IMAD.WIDE.U32 R14, R9, 0x8, R14 ;  /* 0x00000008090e7825 */ /* 0x010fca00078e000e */
[----:B------:R-:W2:Y:S01]  /*06c0*/  LDG.E.64 R12, desc[UR10][R14.64] ;  /* 0x0000000a0e0c7981 */ /* 0x000ea2000c1e1b00 */
[----:B------:R-:W-:Y:S01]  /*06d0*/  IADD3 R4, P0, PT, R2, R5, RZ ;  /* 0x0000000502047210 */ /* 0x000fe20007f1e0ff */
[----:B------:R-:W-:-:S03]  /*06e0*/  VIADD R21, R21, UR7 ;  /* 0x0000000715157c36 */ /* 0x000fc60008000000 */
[----:B------:R-:W-:Y:S02]  /*06f0*/  IADD3.X R9, PT, PT, RZ, RZ, RZ, P0, !PT ;  /* 0x000000ffff097210 */ /* 0x000fe400007fe4ff */
[----:B---3--:R-:W-:-:S04]  /*0700*/  LEA R8, P0, R4, UR14, 0x3 ;  /* 0x0000000e04087c11 */ /* 0x008fc8000f8018ff */
[----:B------:R-:W-:Y:S01]  /*0710*/  LEA.HI.X R9, R4, UR15, R9, 0x3, P0 ;  /* 0x0000000f04097c11 */ /* 0x000fe200080f1c09 */
[----:B--2--5:R-:W-:Y:S01]  /*0720*/  DFMA R12, R12, R16, R18 ;  /* 0x000000100c0c722b */ /* 0x024fe20000000012 */
[----:B------:R-:W-:-:S06]  /*0730*/  IMAD.WIDE.U32 R18, R21, 0x8, R6 ;  /* 0x0000000815127825 */ /* 0x000fcc00078e0006 */
[----:B------:R2:W-:Y:S04]  /*0740*/  STG.E.64 desc[UR10][R10.64], R12 ;  /* 0x0000000c0a007986 */ /* 0x0005e8000c101b0a */
[----:B------:R-:W3:Y:S04]  /*0750*/  LDG.E.64 R18, desc[UR10][R18.64] ;  /* 0x0000000a12127981 */ /* 0x000ee8000c1e1b00 */
[----:B------:R-:W3:Y:S01]  /*0760*/  LDG.E.64 R14, desc[UR10][R8.64+0x8] ;  /* 0x0000080a080e7981 */ /* 0x000ee2000c1e1b00 */
[----:B------:R-:W-:-:S05]  /*0770*/  IADD3 R23, PT, PT, R21, UR7, RZ ;  /* 0x0000000715177c10 */ /* 0x000fca000fffe0ff */
[----:B------:R-:W-:Y:S01]  /*0780*/  IMAD.WIDE.U32 R20, R23, 0x8, R6 ;  /* 0x0000000817147825 */ /* 0x000fe200078e0006 */
[----:B---3--:R-:W-:-:S07]  /*0790*/  DFMA R14, R14, R18, R12 ;  /* 0x000000120e0e722b */ /* 0x008fce000000000c */
        /* <DEDUP_REMOVED lines=9> */
[----:B------:R-:W-:Y:S01]  /*0830*/  IADD3 R5, PT, PT, R5, 0x4, RZ ;  /* 0x0000000405057810 */ /* 0x000fe20007ffe0ff */
[----:B---3--:R-:W-:-:S07]  /*0840*/  DFMA R18, R18, R6, R16 ;  /* 0x000000061212722b */ /* 0x008fce0000000010 */
[----:B------:R2:W-:Y:S04]  /*0850*/  STG.E.64 desc[UR10][R10.64], R18 ;  /* 0x000000120a007986 */ /* 0x0005e8000c101b0a */
.L_x_5:
[----:B------:R-:W-:Y:S05]  /*0860*/  BRA.U !UP1, `(.L_x_4) ;  /* 0x0000000109947547 */ /* 0x000fea000b800000 */
[----:B------:R-:W-:Y:S02]  /*0870*/  UISETP.NE.AND UP0, UPT, UR8, 0x1, UPT ;  /* 0x000000010800788c */ /* 0x000fe4000bf05270 */
[----:B------:R-:W-:-:S04]  /*0880*/  ULOP3.LUT UR7, UR13, 0x1, URZ, 0xc0, !UPT ;  /* 0x000000010d077892 */ /* 0x000fc8000f8ec0ff */
[----:B------:R-:W-:-:S03]  /*0890*/  UISETP.NE.U32.AND UP1, UPT, UR7, 0x1, UPT ;  /* 0x000000010700788c */ /* 0x000fc6000bf25070 */
[----:B------:R-:W-:Y:S08]  /*08a0*/  BRA.U !UP0, `(.L_x_6) ;  /* 0x0000000108587547 */ /* 0x000ff0000b800000 */
[----:B------:R-:W3:Y:S01]  /*08b0*/  LDC.64 R6, c[0x0][0x390] ;  /* 0x0000e400ff067b82 */ /* 0x000ee20000000a00 */
[----:B-1----:R-:W-:Y:S01]  /*08c0*/  IMAD R21, R5, UR13, R3 ;  /* 0x0000000d05157c24 */ /* 0x002fe2000f8e0203 */
[----:B------:R-:W1:Y:S01]  /*08d0*/  LDCU.64 UR14, c[0x0][0x388] ;  /* 0x00007100ff0e77ac */ /* 0x000e620008000a00 */
[----:B--2---:R-:W-:-:S05]  /*08e0*/  IMAD.IADD R17, R2, 0x1, R5 ;  /* 0x0000000102117824 */ /* 0x004fca00078e0205 */
[----:B------:R-:W2:Y:S01]  /*08f0*/  LDC.64 R8, c[0x0][0x388] ;  /* 0x0000e200ff087b82 */ /* 0x000ea20000000a00 */
[----:B---3--:R-:W-:-:S06]  /*0900*/  IMAD.WIDE.U32 R14, R21, 0x8, R6 ;  /* 0x00000008150e7825 */ /* 0x008fcc00078e0006 */
[----:B------:R-:W3:Y:S01]  /*0910*/  LDG.E.64 R14, desc[UR10][R14.64] ;  /* 0x0000000a0e0e7981 */ /* 0x000ee2000c1e1b00 */
[----:B--2---:R-:W-:-:S05]  /*0920*/  IMAD.WIDE.U32 R16, R17, 0x8, R8 ;  /* 0x0000000811107825 */ /* 0x004fca00078e0008 */
[----:B------:R-:W3:Y:S01]  /*0930*/  LDG.E.64 R12, desc[UR10][R16.64] ;  /* 0x0000000a100c7981 */ /* 0x000ee2000c1e1b00 */
[----:B------:R-:W-:Y:S02]  /*0940*/  IADD3 R4, P0, PT, R2, R5, RZ ;  /* 0x0000000502047210 */ /* 0x000fe40007f1e0ff */
[----:B------:R-:W-:Y:S02]  /*0950*/  IADD3 R21, PT, PT, R21, UR13, RZ ;  /* 0x0000000d15157c10 */ /* 0x000fe4000fffe0ff */
[----:B------:R-:W-:Y:S02]  /*0960*/  IADD3.X R9, PT, PT, RZ, RZ, RZ, P0, !PT ;  /* 0x000000ffff097210 */ /* 0x000fe400007fe4ff */
[----:B-1----:R-:W-:Y:S01]  /*0970*/  LEA R8, P0, R4, UR14, 0x3 ;  /* 0x0000000e04087c11 */ /* 0x002fe2000f8018ff */
[----:B------:R-:W-:-:S03]  /*0980*/  IMAD.WIDE.U32 R6, R21, 0x8, R6 ;  /* 0x0000000815067825 */ /* 0x000fc600078e0006 */
[----:B------:R-:W-:Y:S01]  /*0990*/  LEA.HI.X R9, R4, UR15, R9, 0x3, P0 ;  /* 0x0000000f04097c11 */ /* 0x000fe200080f1c09 */
[----:B---3-5:R-:W-:-:S07]  /*09a0*/  DFMA R12, R12, R14, R18 ;  /* 0x0000000e0c0c722b */ /* 0x028fce0000000012 */
[----:B------:R3:W-:Y:S04]  /*09b0*/  STG.E.64 desc[UR10][R10.64], R12 ;  /* 0x0000000c0a007986 */ /* 0x0007e8000c101b0a */
[----:B------:R-:W2:Y:S04]  /*09c0*/  LDG.E.64 R18, desc[UR10][R6.64] ;  /* 0x0000000a06127981 */ /* 0x000ea8000c1e1b00 */
[----:B------:R-:W2:Y:S01]  /*09d0*/  LDG.E.64 R8, desc[UR10][R8.64+0x8] ;  /* 0x0000080a08087981 */ /* 0x000ea2000c1e1b00 */
[----:B------:R-:W-:Y:S01]  /*09e0*/  IADD3 R5, PT, PT, R5, 0x2, RZ ;  /* 0x0000000205057810 */ /* 0x000fe20007ffe0ff */
[----:B--2---:R-:W-:-:S07]  /*09f0*/  DFMA R18, R8, R18, R12 ;  /* 0x000000120812722b */ /* 0x004fce000000000c */
[----:B------:R3:W-:Y:S04]  /*0a00*/  STG.E.64 desc[UR10][R10.64], R18 ;  /* 0x000000120a007986 */ /* 0x0007e8000c101b0a */
.L_x_6:
[----:B------:R-:W-:Y:S05]  /*0a10*/  BRA.U UP1, `(.L_x_4) ;  /* 0x0000000101287547 */ /* 0x000fea000b800000 */
[----:B------:R-:W4:Y:S01]  /*0a20*/  LDC.64 R6, c[0x0][0x388] ;  /* 0x0000e200ff067b82 */ /* 0x000f220000000a00 */
[----:B--23--:R-:W-:Y:S02]  /*0a30*/  IMAD.IADD R13, R2, 0x1, R5 ;  /* 0x00000001020d7824 */ /* 0x00cfe400078e0205 */
[----:B------:R-:W-:-:S05]  /*0a40*/  IMAD R15, R5, UR13, R3 ;  /* 0x0000000d050f7c24 */ /* 0x000fca000f8e0203 */
[----:B------:R-:W2:Y:S01]  /*0a50*/  LDC.64 R8, c[0x0][0x390] ;  /* 0x0000e400ff087b82 */ /* 0x000ea20000000a00 */
[----:B----4-:R-:W-:-:S06]  /*0a60*/  IMAD.WIDE.U32 R4, R13, 0x8, R6 ;  /* 0x000000080d047825 */ /* 0x010fcc00078e0006 */
[----:B------:R-:W1:Y:S01]  /*0a70*/  LDG.E.64 R4, desc[UR10][R4.64] ;  /* 0x0000000a04047981 */ /* 0x000e62000c1e1b00 */
[----:B--2---:R-:W-:-:S06]  /*0a80*/  IMAD.WIDE.U32 R6, R15, 0x8, R8 ;  /* 0x000000080f067825 */ /* 0x004fcc00078e0008 */
[----:B------:R-:W1:Y:S02]  /*0a90*/  LDG.E.64 R6, desc[UR10][R6.64] ;  /* 0x0000000a06067981 */ /* 0x000e64000c1e1b00 */
[----:B-1---5:R-:W-:-:S07]  /*0aa0*/  DFMA R18, R4, R6, R18 ;  /* 0x000000060412722b */ /* 0x022fce0000000012 */
[----:B------:R4:W-:Y:S04]  /*0ab0*/  STG.E.64 desc[UR10][R10.64], R18 ;  /* 0x000000120a007986 */ /* 0x0009e8000c101b0a */
.L_x_4:
[----:B------:R-:W1:Y:S01]  /*0ac0*/  LDCU UR7, c[0x0][0x380] ;  /* 0x00007000ff0777ac */ /* 0x000e620008000800 */
[----:B0-----:R-:W-:Y:S02]  /*0ad0*/  IADD3 R3, PT, PT, R3, UR9, RZ ;  /* 0x0000000903037c10 */ /* 0x001fe4000fffe0ff */
[----:B-1----:R-:W-:-:S04]  /*0ae0*/  MOV R5, UR7 ;  /* 0x0000000700057c02 */ /* 0x002fc80008000f00 */
[----:B------:R-:W-:-:S13]  /*0af0*/  ISETP.GE.AND P0, PT, R3, R5, PT ;  /* 0x000000050300720c */ /* 0x000fda0003f06270 */
[----:B------:R-:W-:Y:S05]  /*0b00*/  @!P0 BRA `(.L_x_7) ;  /* 0xfffffff400848947 */ /* 0x000fea000383ffff */
.L_x_1:
[----:B01----:R-:W-:Y:S05]  /*0b10*/  BSYNC.RECONVERGENT B0 ;  /* 0x0000000000007941 */ /* 0x003fea0003800200 */
.L_x_0:
[----:B------:R-:W0:Y:S02]  /*0b20*/  LDCU UR7, c[0x0][0x360] ;  /* 0x00006c00ff0777ac */ /* 0x000e240008000800 */
[----:B0-----:R-:W-:-:S04]  /*0b30*/  IADD3 R0, PT, PT, R0, UR7, RZ ;  /* 0x0000000700007c10 */ /* 0x001fc8000fffe0ff */
[----:B------:R-:W-:-:S13]  /*0b40*/  ISETP.GE.AND P0, PT, R0, R5, PT ;  /* 0x000000050000720c */ /* 0x000fda0003f06270 */
[----:B------:R-:W-:Y:S05]  /*0b50*/  @!P0 BRA `(.L_x_8) ;  /* 0xfffffff400548947 */ /* 0x000fea000383ffff */
[----:B------:R-:W-:Y:S05]  /*0b60*/  EXIT ;  /* 0x000000000000794d */ /* 0x000fea0003800000 */
.L_x_9:
[----:B------:R-:W-:-:S00]  /*0b70*/  BRA `(.L_x_9) ;  /* 0xfffffffc00fc7947 */ /* 0x000fc0000383ffff */
[----:B------:R-:W-:-:S00]  /*0b80*/  NOP ;  /* 0x0000000000007918 */ /* 0x000fc00000000000 */
[----:B------:R-:W-:-:S00]  /*0b90*/  NOP ;  /* 0x0000000000007918 */ /* 0x000fc00000000000 */
[----:B------:R-:W-:-:S00]  /*0ba0*/  NOP ;  /* 0x0000000000007918 */ /* 0x000fc00000000000 */
[----:B------:R-:W-:-:S00]  /*0bb0*/  NOP ;  /* 0x0000000000007918 */ /* 0x000fc00000000000 */
[----:B------:R-:W-:-:S00]  /*0bc0*/  NOP ;  /* 0x0000000000007918 */ /* 0x000fc00000000000 */
[----:B------:R-:W-:-:S00]  /*0bd0*/  NOP ;  /* 0x0000000000007918 */ /* 0x000fc00000000000 */
[----:B------:R-:W-:-:S00]  /*0be0*/  NOP ;  /* 0x0000000000007918 */ /* 0x000fc00000000000 */
[----:B------:R-:W-:-:S00]  /*0bf0*/  NOP ;  /* 0x0000000000007918 */ /* 0x000fc00000000000 */
.L_x_10:


//--------------------- .nv.shared.reserved.0     --------------------------
	.section	.nv.shared.reserved.0,"aw",@nobits
	.weak		__nv_reservedSMEM_offset_0_alias
	.size		__nv_reservedSMEM_offset_0_alias, 0, 64
	.other		__nv_reservedSMEM_offset_0_alias,@"STO_CUDA_RESERVED_SHARED STV_DEFAULT"
__nv_reservedSMEM_offset_0_alias:
	.zero		0
	.zero		64


//--------------------- .nv.constant0._Z9GPUmatmuliPdS_S_ --------------------------
	.section	.nv.constant0._Z9GPUmatmuliPdS_S_,"a",@progbits
	.sectionflags	@""
	.align	4
.nv.constant0._Z9GPUmatmuliPdS_S_:
	.zero		928


//--------------------- SYMBOLS --------------------------

	.type		.nv.reservedSmem.offset0,@object
	.size		.nv.reservedSmem.offset0,0x4
